	.headerflags	@"EF_CUDA_TEXMODE_UNIFIED EF_CUDA_64BIT_ADDRESS EF_CUDA_ACCELERATORS EF_CUDA_SM90 EF_CUDA_VIRTUAL_SM(EF_CUDA_SM90)"
	.elftype	@"ET_EXEC"


//--------------------- .nv.info                  --------------------------
	.section	.nv.info,"",@"SHT_CUDA_INFO"
	.align	4


	//----- nvinfo : EIATTR_REGCOUNT
	.align		4
        /*0000*/ 	.byte	0x04, 0x2f
        /*0002*/ 	.short	(.L_1 - .L_0)
	.align		4
.L_0:
        /*0004*/ 	.word	index@(triton_poi_fused_avg_pool2d_max_pool2d_with_indices_14)
        /*0008*/ 	.word	0x00000026


	//----- nvinfo : EIATTR_MIN_STACK_SIZE
	.align		4
.L_1:
        /*000c*/ 	.byte	0x04, 0x12
        /*000e*/ 	.short	(.L_3 - .L_2)
	.align		4
.L_2:
        /*0010*/ 	.word	index@(triton_poi_fused_avg_pool2d_max_pool2d_with_indices_14)
        /*0014*/ 	.word	0x00000000


	//----- nvinfo : EIATTR_FRAME_SIZE
	.align		4
.L_3:
        /*0018*/ 	.byte	0x04, 0x11
        /*001a*/ 	.short	(.L_5 - .L_4)
	.align		4
.L_4:
        /*001c*/ 	.word	index@(triton_poi_fused_avg_pool2d_max_pool2d_with_indices_14)
        /*0020*/ 	.word	0x00000000


	//----- nvinfo : EIATTR_MIN_STACK_SIZE
	.align		4
.L_5:
        /*0024*/ 	.byte	0x04, 0x12
        /*0026*/ 	.short	(.L_7 - .L_6)
	.align		4
.L_6:
        /*0028*/ 	.word	index@(triton_poi_fused_avg_pool2d_max_pool2d_with_indices_14)
        /*002c*/ 	.word	0x00000000
.L_7:


//--------------------- .nv.info.triton_poi_fused_avg_pool2d_max_pool2d_with_indices_14 --------------------------
	.section	.nv.info.triton_poi_fused_avg_pool2d_max_pool2d_with_indices_14,"",@"SHT_CUDA_INFO"
	.sectionflags	@""
	.align	4


	//----- nvinfo : EIATTR_CUDA_API_VERSION
	.align		4
        /*0000*/ 	.byte	0x04, 0x37
        /*0002*/ 	.short	(.L_9 - .L_8)
.L_8:
        /*0004*/ 	.word	0x0000007c


	//----- nvinfo : EIATTR_KPARAM_INFO
	.align		4
.L_9:
        /*0008*/ 	.byte	0x04, 0x17
        /*000a*/ 	.short	(.L_11 - .L_10)
.L_10:
        /*000c*/ 	.word	0x00000000
        /*0010*/ 	.short	0x0004
        /*0012*/ 	.short	0x0020
        /*0014*/ 	.byte	0x00, 0xf0, 0x11, 0x00


	//----- nvinfo : EIATTR_KPARAM_INFO
	.align		4
.L_11:
        /*0018*/ 	.byte	0x04, 0x17
        /*001a*/ 	.short	(.L_13 - .L_12)
.L_12:
        /*001c*/ 	.word	0x00000000
        /*0020*/ 	.short	0x0003
        /*0022*/ 	.short	0x0018
        /*0024*/ 	.byte	0x00, 0xf4, 0x21, 0x00


	//----- nvinfo : EIATTR_KPARAM_INFO
	.align		4
.L_13:
        /*0028*/ 	.byte	0x04, 0x17
        /*002a*/ 	.short	(.L_15 - .L_14)
.L_14:
        /*002c*/ 	.word	0x00000000
        /*0030*/ 	.short	0x0002
        /*0032*/ 	.short	0x0010
        /*0034*/ 	.byte	0x00, 0xf4, 0x21, 0x00


	//----- nvinfo : EIATTR_KPARAM_INFO
	.align		4
.L_15:
        /*0038*/ 	.byte	0x04, 0x17
        /*003a*/ 	.short	(.L_17 - .L_16)
.L_16:
        /*003c*/ 	.word	0x00000000
        /*0040*/ 	.short	0x0001
        /*0042*/ 	.short	0x0008
        /*0044*/ 	.byte	0x00, 0xf4, 0x21, 0x00


	//----- nvinfo : EIATTR_KPARAM_INFO
	.align		4
.L_17:
        /*0048*/ 	.byte	0x04, 0x17
        /*004a*/ 	.short	(.L_19 - .L_18)
.L_18:
        /*004c*/ 	.word	0x00000000
        /*0050*/ 	.short	0x0000
        /*0052*/ 	.short	0x0000
        /*0054*/ 	.byte	0x00, 0xf4, 0x21, 0x00


	//----- nvinfo : EIATTR_SPARSE_MMA_MASK
	.align		4
.L_19:
        /*0058*/ 	.byte	0x03, 0x50
        /*005a*/ 	.short	0x0000


	//----- nvinfo : EIATTR_MAXREG_COUNT
	.align		4
        /*005c*/ 	.byte	0x03, 0x1b
        /*005e*/ 	.short	0x00ff


	//----- nvinfo : EIATTR_EXIT_INSTR_OFFSETS
	.align		4
        /*0060*/ 	.byte	0x04, 0x1c
        /*0062*/ 	.short	(.L_21 - .L_20)


	//   ....[0]....
.L_20:
        /*0064*/ 	.word	0x00000e70


	//   ....[1]....
        /*0068*/ 	.word	0x00000e90


	//----- nvinfo : EIATTR_REQNTID
	.align		4
.L_21:
        /*006c*/ 	.byte	0x04, 0x10
        /*006e*/ 	.short	(.L_23 - .L_22)
.L_22:
        /*0070*/ 	.word	0x00000080
        /*0074*/ 	.word	0x00000001
        /*0078*/ 	.word	0x00000001


	//----- nvinfo : EIATTR_CBANK_PARAM_SIZE
	.align		4
.L_23:
        /*007c*/ 	.byte	0x03, 0x19
        /*007e*/ 	.short	0x0024


	//----- nvinfo : EIATTR_PARAM_CBANK
	.align		4
        /*0080*/ 	.byte	0x04, 0x0a
        /*0082*/ 	.short	(.L_25 - .L_24)
	.align		4
.L_24:
        /*0084*/ 	.word	index@(.nv.constant0.triton_poi_fused_avg_pool2d_max_pool2d_with_indices_14)
        /*0088*/ 	.short	0x0210
        /*008a*/ 	.short	0x0024


	//----- nvinfo : EIATTR_SW_WAR
	.align		4
.L_25:
        /*008c*/ 	.byte	0x04, 0x36
        /*008e*/ 	.short	(.L_27 - .L_26)
.L_26:
        /*0090*/ 	.word	0x00000008
.L_27:


//--------------------- .nv.callgraph             --------------------------
	.section	.nv.callgraph,"",@"SHT_CUDA_CALLGRAPH"
	.align	4
	.sectionentsize	8
	.align		4
        /*0000*/ 	.word	0x00000000
	.align		4
        /*0004*/ 	.word	0xffffffff
	.align		4
        /*0008*/ 	.word	0x00000000
	.align		4
        /*000c*/ 	.word	0xfffffffe
	.align		4
        /*0010*/ 	.word	0x00000000
	.align		4
        /*0014*/ 	.word	0xfffffffd
	.align		4
        /*0018*/ 	.word	0x00000000
	.align		4
        /*001c*/ 	.word	0xfffffffc


//--------------------- .text.triton_poi_fused_avg_pool2d_max_pool2d_with_indices_14 --------------------------
	.section	.text.triton_poi_fused_avg_pool2d_max_pool2d_with_indices_14,"ax",@progbits
	.align	128
        .global         triton_poi_fused_avg_pool2d_max_pool2d_with_indices_14
        .type           triton_poi_fused_avg_pool2d_max_pool2d_with_indices_14,@function
        .size           triton_poi_fused_avg_pool2d_max_pool2d_with_indices_14,(.L_x_1 - triton_poi_fused_avg_pool2d_max_pool2d_with_indices_14)
        .other          triton_poi_fused_avg_pool2d_max_pool2d_with_indices_14,@"STO_CUDA_ENTRY STV_DEFAULT"
triton_poi_fused_avg_pool2d_max_pool2d_with_indices_14:
.text.triton_poi_fused_avg_pool2d_max_pool2d_with_indices_14:
[----:B------:R-:W0:Y:S01]  /*0000*/  LDC R1, c[0x0][0x28] ;  /* 0x00000a00ff017b82 */ /* 0x000e220000000800 */
[----:B------:R-:W1:Y:S01]  /*0010*/  S2R R4, SR_TID.X ;  /* 0x0000000000047919 */ /* 0x000e620000002100 */
[----:B------:R-:W-:Y:S01]  /*0020*/  IMAD.MOV.U32 R12, RZ, RZ, RZ ;  /* 0x000000ffff0c7224 */ /* 0x000fe200078e00ff */
[----:B------:R-:W-:Y:S01]  /*0030*/  ULDC.64 UR4, c[0x0][0x208] ;  /* 0x0000820000047ab9 */ /* 0x000fe20000000a00 */
[----:B------:R-:W2:Y:S01]  /*0040*/  S2R R5, SR_CTAID.X ;  /* 0x0000000000057919 */ /* 0x000ea20000002500 */
[----:B------:R-:W-:Y:S01]  /*0050*/  IMAD.MOV.U32 R21, RZ, RZ, RZ ;  /* 0x000000ffff157224 */ /* 0x000fe200078e00ff */
[----:B------:R-:W-:Y:S01]  /*0060*/  ULDC.64 UR6, c[0x0][0x220] ;  /* 0x0000880000067ab9 */ /* 0x000fe20000000a00 */
[----:B-1----:R-:W-:-:S05]  /*0070*/  LOP3.LUT R4, R4, 0x7f, RZ, 0xc0, !PT ;  /* 0x0000007f04047812 */ /* 0x002fca00078ec0ff */
[----:B--2---:R-:W-:Y:S02]  /*0080*/  IMAD R5, R5, 0x80, R4 ;  /* 0x0000008005057824 */ /* 0x004fe400078e0204 */
[----:B------:R-:W-:Y:S02]  /*0090*/  IMAD.MOV.U32 R4, RZ, RZ, RZ ;  /* 0x000000ffff047224 */ /* 0x000fe400078e00ff */
[----:B------:R-:W-:-:S04]  /*00a0*/  IMAD.HI R0, R5, 0x2e8ba2e9, RZ ;  /* 0x2e8ba2e905007827 */ /* 0x000fc800078e02ff */
[----:B------:R-:W-:Y:S01]  /*00b0*/  IMAD.HI R2, R5, -0x5a814afd, R4 ;  /* 0xa57eb50305027827 */ /* 0x000fe200078e0204 */
[----:B------:R-:W-:-:S03]  /*00c0*/  SHF.R.U32.HI R3, RZ, 0x1f, R0 ;  /* 0x0000001fff037819 */ /* 0x000fc60000011600 */
[----:B------:R-:W-:Y:S01]  /*00d0*/  IMAD.HI R4, R5, -0x6ce4b46f, R4 ;  /* 0x931b4b9105047827 */ /* 0x000fe200078e0204 */
[----:B------:R-:W-:Y:S02]  /*00e0*/  SHF.R.U32.HI R9, RZ, 0x1f, R2 ;  /* 0x0000001fff097819 */ /* 0x000fe40000011602 */
[----:B------:R-:W-:Y:S02]  /*00f0*/  LEA.HI.SX32 R7, R0, R3, 0x1e ;  /* 0x0000000300077211 */ /* 0x000fe400078ff2ff */
[----:B------:R-:W-:Y:S02]  /*0100*/  LEA.HI.SX32 R27, R2, R9, 0x19 ;  /* 0x00000009021b7211 */ /* 0x000fe400078fcaff */
[----:B------:R-:W-:Y:S01]  /*0110*/  SHF.R.U32.HI R3, RZ, 0x1f, R4 ;  /* 0x0000001fff037819 */ /* 0x000fe20000011604 */
[----:B------:R-:W-:-:S04]  /*0120*/  IMAD.HI R2, R7, 0x38e38e39, RZ ;  /* 0x38e38e3907027827 */ /* 0x000fc800078e02ff */
[----:B------:R-:W-:Y:S01]  /*0130*/  IMAD.HI R0, R27, 0x38e38e39, RZ ;  /* 0x38e38e391b007827 */ /* 0x000fe200078e02ff */
[----:B------:R-:W-:-:S04]  /*0140*/  SHF.R.S32.HI R9, RZ, 0x1, R2 ;  /* 0x00000001ff097819 */ /* 0x000fc80000011402 */
[----:B------:R-:W-:Y:S02]  /*0150*/  SHF.R.S32.HI R11, RZ, 0x1, R0 ;  /* 0x00000001ff0b7819 */ /* 0x000fe40000011400 */
[----:B------:R-:W-:Y:S02]  /*0160*/  LEA.HI R24, R2, R9, RZ, 0x1 ;  /* 0x0000000902187211 */ /* 0x000fe400078f08ff */
[----:B------:R-:W-:Y:S02]  /*0170*/  LEA.HI.SX32 R9, R4, R3, 0x16 ;  /* 0x0000000304097211 */ /* 0x000fe400078fb2ff */
[----:B------:R-:W1:Y:S01]  /*0180*/  LDC.64 R2, c[0x0][0x210] ;  /* 0x00008400ff027b82 */ /* 0x000e620000000a00 */
[----:B------:R-:W-:Y:S01]  /*0190*/  LEA.HI R4, R0, R11, RZ, 0x1 ;  /* 0x0000000b00047211 */ /* 0x000fe200078f08ff */
[----:B------:R-:W-:Y:S02]  /*01a0*/  IMAD R24, R24, -0x9, R7 ;  /* 0xfffffff718187824 */ /* 0x000fe400078e0207 */
[----:B------:R-:W-:-:S02]  /*01b0*/  IMAD R0, R7, -0x16, R5 ;  /* 0xffffffea07007824 */ /* 0x000fc400078e0205 */
[----:B------:R-:W-:Y:S01]  /*01c0*/  IMAD R27, R4, -0x9, R27 ;  /* 0xfffffff7041b7824 */ /* 0x000fe200078e021b */
[C---:B------:R-:W-:Y:S01]  /*01d0*/  ISETP.GT.AND P3, PT, R24.reuse, RZ, PT ;  /* 0x000000ff1800720c */ /* 0x040fe20003f64270 */
[----:B------:R-:W-:Y:S01]  /*01e0*/  IMAD R9, R9, 0x18d6, R0 ;  /* 0x000018d609097824 */ /* 0x000fe200078e0200 */
[C---:B------:R-:W-:Y:S01]  /*01f0*/  ISETP.GT.AND P2, PT, R24.reuse, -0x1, PT ;  /* 0xffffffff1800780c */ /* 0x040fe20003f44270 */
[----:B------:R-:W-:Y:S01]  /*0200*/  IMAD.MOV.U32 R4, RZ, RZ, RZ ;  /* 0x000000ffff047224 */ /* 0x000fe200078e00ff */
[C---:B------:R-:W-:Y:S01]  /*0210*/  ISETP.GT.AND P1, PT, R27.reuse, RZ, P3 ;  /* 0x000000ff1b00720c */ /* 0x040fe20001f24270 */
[C---:B------:R-:W-:Y:S01]  /*0220*/  IMAD R0, R24.reuse, 0x2c, R9 ;  /* 0x0000002c18007824 */ /* 0x040fe200078e0209 */
[----:B------:R-:W-:Y:S02]  /*0230*/  ISETP.GT.AND P0, PT, R27, RZ, P2 ;  /* 0x000000ff1b00720c */ /* 0x000fe40001704270 */
[----:B------:R-:W-:Y:S01]  /*0240*/  ISETP.LT.AND P1, PT, R5, 0x1bd8, P1 ;  /* 0x00001bd80500780c */ /* 0x000fe20000f21270 */
[----:B------:R-:W-:Y:S01]  /*0250*/  IMAD R29, R27, 0x2ec, R0 ;  /* 0x000002ec1b1d7824 */ /* 0x000fe200078e0200 */
[----:B------:R-:W-:Y:S01]  /*0260*/  ISETP.LT.AND P0, PT, R5, 0x1bd8, P0 ;  /* 0x00001bd80500780c */ /* 0x000fe20000701270 */
[----:B------:R-:W-:-:S02]  /*0270*/  IMAD.SHL.U32 R0, R24, 0x2, RZ ;  /* 0x0000000218007824 */ /* 0x000fc400078e00ff */
[C---:B------:R-:W-:Y:S02]  /*0280*/  VIADD R7, R29.reuse, 0xfffffe74 ;  /* 0xfffffe741d077836 */ /* 0x040fe40000000000 */
[----:B------:R-:W-:Y:S02]  /*0290*/  VIADD R9, R29, 0xfffffe8a ;  /* 0xfffffe8a1d097836 */ /* 0x000fe40000000000 */
[----:B------:R-:W-:Y:S02]  /*02a0*/  VIADD R0, R0, 0x1 ;  /* 0x0000000100007836 */ /* 0x000fe40000000000 */
[----:B-1----:R-:W-:-:S03]  /*02b0*/  IMAD.WIDE R6, R7, 0x4, R2 ;  /* 0x0000000407067825 */ /* 0x002fc600078e0202 */
[----:B------:R-:W-:Y:S01]  /*02c0*/  ISETP.LT.AND P6, PT, R0, 0x11, P2 ;  /* 0x000000110000780c */ /* 0x000fe200017c1270 */
[--C-:B------:R-:W-:Y:S01]  /*02d0*/  IMAD.WIDE R8, R9, 0x4, R2.reuse ;  /* 0x0000000409087825 */ /* 0x100fe200078e0202 */
[----:B------:R-:W2:Y:S04]  /*02e0*/  @P1 LDG.E R4, desc[UR4][R6.64] ;  /* 0x0000000406041981 */ /* 0x000ea8000c1e1900 */
[----:B------:R-:W3:Y:S01]  /*02f0*/  @P0 LDG.E R12, desc[UR4][R8.64] ;  /* 0x00000004080c0981 */ /* 0x000ee2000c1e1900 */
[----:B------:R-:W-:Y:S01]  /*0300*/  ISETP.GT.AND P2, PT, R27, RZ, P6 ;  /* 0x000000ff1b00720c */ /* 0x000fe20003744270 */
[----:B------:R-:W-:Y:S02]  /*0310*/  VIADD R11, R29, 0xfffffea0 ;  /* 0xfffffea01d0b7836 */ /* 0x000fe40000000000 */
[----:B------:R-:W-:Y:S01]  /*0320*/  IMAD.SHL.U32 R14, R24, 0x2, RZ ;  /* 0x00000002180e7824 */ /* 0x000fe200078e00ff */
[----:B------:R-:W-:Y:S01]  /*0330*/  ISETP.LT.AND P2, PT, R5, 0x1bd8, P2 ;  /* 0x00001bd80500780c */ /* 0x000fe20001741270 */
[----:B------:R-:W-:Y:S01]  /*0340*/  IMAD.MOV.U32 R0, RZ, RZ, RZ ;  /* 0x000000ffff007224 */ /* 0x000fe200078e00ff */
[----:B------:R-:W-:Y:S01]  /*0350*/  P2R R22, PR, RZ, 0x1 ;  /* 0x00000001ff167803 */ /* 0x000fe20000000000 */
[----:B------:R-:W-:Y:S01]  /*0360*/  IMAD.WIDE R10, R11, 0x4, R2 ;  /* 0x000000040b0a7825 */ /* 0x000fe200078e0202 */
[----:B------:R-:W-:-:S09]  /*0370*/  P2R R35, PR, RZ, 0x40 ;  /* 0x00000040ff237803 */ /* 0x000fd20000000000 */
[----:B------:R-:W4:Y:S01]  /*0380*/  @P2 LDG.E R0, desc[UR4][R10.64] ;  /* 0x000000040a002981 */ /* 0x000f22000c1e1900 */
[----:B------:R-:W-:Y:S01]  /*0390*/  IMAD.WIDE R18, R29, 0x4, R2 ;  /* 0x000000041d127825 */ /* 0x000fe200078e0202 */
[----:B------:R-:W-:Y:S02]  /*03a0*/  P2R R30, PR, RZ, 0x4 ;  /* 0x00000004ff1e7803 */ /* 0x000fe40000000000 */
[----:B------:R-:W-:Y:S02]  /*03b0*/  P2R R23, PR, RZ, 0x2 ;  /* 0x00000002ff177803 */ /* 0x000fe40000000000 */
[----:B--2---:R-:W-:Y:S01]  /*03c0*/  SEL R13, R4, 0xff800000, P1 ;  /* 0xff800000040d7807 */ /* 0x004fe20000800000 */
[----:B------:R-:W-:Y:S01]  /*03d0*/  VIADD R4, R14, 0x2 ;  /* 0x000000020e047836 */ /* 0x000fe20000000000 */
[----:B---3--:R-:W-:-:S04]  /*03e0*/  SEL R12, R12, 0xff800000, P0 ;  /* 0xff8000000c0c7807 */ /* 0x008fc80000000000 */
[C---:B------:R-:W-:Y:S02]  /*03f0*/  FSETP.GT.AND P5, PT, R12.reuse, R13, PT ;  /* 0x0000000d0c00720b */ /* 0x040fe40003fa4000 */
[----:B------:R-:W-:Y:S02]  /*0400*/  FSETP.NAN.AND P4, PT, R12, R12, PT ;  /* 0x0000000c0c00720b */ /* 0x000fe40003f88000 */
[----:B------:R-:W-:-:S09]  /*0410*/  P2R R17, PR, RZ, 0x20 ;  /* 0x00000020ff117803 */ /* 0x000fd20000000000 */
[----:B------:R-:W-:Y:S01]  /*0420*/  @!P5 FSEL R12, R12, R13, P4 ;  /* 0x0000000d0c0cd208 */ /* 0x000fe20002000000 */
[----:B------:R-:W-:Y:S01]  /*0430*/  VIADD R13, R29, 0xffffffea ;  /* 0xffffffea1d0d7836 */ /* 0x000fe20000000000 */
[----:B------:R-:W-:Y:S02]  /*0440*/  ISETP.GE.AND P4, PT, R24, 0x8, PT ;  /* 0x000000081800780c */ /* 0x000fe40003f86270 */
[----:B----4-:R-:W-:Y:S02]  /*0450*/  SEL R15, R0, 0xff800000, P2 ;  /* 0xff800000000f7807 */ /* 0x010fe40001000000 */
[----:B------:R-:W-:Y:S01]  /*0460*/  SEL R0, R4, RZ, !P4 ;  /* 0x000000ff04007207 */ /* 0x000fe20006000000 */
[----:B------:R-:W-:Y:S01]  /*0470*/  VIADD R4, R14, 0xffffffff ;  /* 0xffffffff0e047836 */ /* 0x000fe20000000000 */
[-C--:B------:R-:W-:Y:S01]  /*0480*/  FSETP.NAN.AND P4, PT, R15, R15.reuse, PT ;  /* 0x0000000f0f00720b */ /* 0x080fe20003f88000 */
[----:B------:R-:W-:Y:S01]  /*0490*/  IMAD.MOV.U32 R14, RZ, RZ, RZ ;  /* 0x000000ffff0e7224 */ /* 0x000fe200078e00ff */
[----:B------:R-:W-:-:S02]  /*04a0*/  FSETP.GEU.AND P0, PT, R12, R15, PT ;  /* 0x0000000f0c00720b */ /* 0x000fc40003f0e000 */
[----:B------:R-:W-:Y:S02]  /*04b0*/  SEL R4, R4, RZ, P3 ;  /* 0x000000ff04047207 */ /* 0x000fe40001800000 */
[----:B------:R-:W-:Y:S02]  /*04c0*/  ISETP.GT.AND P3, PT, R27, -0x1, P3 ;  /* 0xffffffff1b00780c */ /* 0x000fe40001f64270 */
[----:B------:R-:W-:Y:S02]  /*04d0*/  P2R R28, PR, RZ, 0x1 ;  /* 0x00000001ff1c7803 */ /* 0x000fe40000000000 */
[----:B------:R-:W-:-:S03]  /*04e0*/  ISETP.LT.AND P3, PT, R5, 0x1bd8, P3 ;  /* 0x00001bd80500780c */ /* 0x000fc60001f61270 */
[----:B------:R-:W-:Y:S01]  /*04f0*/  @!P4 FSEL R15, R15, R12, !P0 ;  /* 0x0000000c0f0fc208 */ /* 0x000fe20004000000 */
[----:B------:R-:W-:-:S09]  /*0500*/  IMAD.WIDE R12, R13, 0x4, R2 ;  /* 0x000000040d0c7825 */ /* 0x000fd200078e0202 */
[----:B------:R-:W2:Y:S02]  /*0510*/  @P3 LDG.E R14, desc[UR4][R12.64] ;  /* 0x000000040c0e3981 */ /* 0x000ea4000c1e1900 */
[----:B--2---:R-:W-:Y:S02]  /*0520*/  SEL R16, R14, 0xff800000, P3 ;  /* 0xff8000000e107807 */ /* 0x004fe40001800000 */
[----:B------:R-:W-:Y:S02]  /*0530*/  LOP3.LUT R14, R27, R24, RZ, 0xfc, !PT ;  /* 0x000000181b0e7212 */ /* 0x000fe400078efcff */
[-C--:B------:R-:W-:Y:S02]  /*0540*/  FSETP.NAN.AND P4, PT, R16, R16.reuse, PT ;  /* 0x000000101000720b */ /* 0x080fe40003f88000 */
[----:B------:R-:W-:-:S04]  /*0550*/  FSETP.GEU.AND P0, PT, R15, R16, PT ;  /* 0x000000100f00720b */ /* 0x000fc80003f0e000 */
[----:B------:R-:W-:-:S07]  /*0560*/  P2R R34, PR, RZ, 0x1 ;  /* 0x00000001ff227803 */ /* 0x000fce0000000000 */
[----:B------:R-:W-:Y:S01]  /*0570*/  @!P4 FSEL R16, R16, R15, !P0 ;  /* 0x0000000f1010c208 */ /* 0x000fe20004000000 */
[----:B------:R-:W-:Y:S01]  /*0580*/  IMAD.MOV.U32 R15, RZ, RZ, RZ ;  /* 0x000000ffff0f7224 */ /* 0x000fe200078e00ff */
[----:B------:R-:W-:-:S04]  /*0590*/  ISETP.GE.AND P0, PT, R5, 0x1bd8, PT ;  /* 0x00001bd80500780c */ /* 0x000fc80003f06270 */
[----:B------:R-:W-:-:S13]  /*05a0*/  ISETP.GT.AND P4, PT, R14, -0x1, !P0 ;  /* 0xffffffff0e00780c */ /* 0x000fda0004784270 */
[----:B------:R-:W2:Y:S02]  /*05b0*/  @P4 LDG.E R15, desc[UR4][R18.64] ;  /* 0x00000004120f4981 */ /* 0x000ea4000c1e1900 */
[----:B--2---:R-:W-:Y:S01]  /*05c0*/  SEL R20, R15, 0xff800000, P4 ;  /* 0xff8000000f147807 */ /* 0x004fe20002000000 */
[----:B------:R-:W-:-:S03]  /*05d0*/  VIADD R15, R29, 0x16 ;  /* 0x000000161d0f7836 */ /* 0x000fc60000000000 */
[-C--:B------:R-:W-:Y:S01]  /*05e0*/  FSETP.NAN.AND P5, PT, R20, R20.reuse, PT ;  /* 0x000000141400720b */ /* 0x080fe20003fa8000 */
[----:B------:R-:W-:Y:S01]  /*05f0*/  IMAD.WIDE R14, R15, 0x4, R2 ;  /* 0x000000040f0e7825 */ /* 0x000fe200078e0202 */
[----:B------:R-:W-:-:S04]  /*0600*/  FSETP.GEU.AND P0, PT, R16, R20, PT ;  /* 0x000000141000720b */ /* 0x000fc80003f0e000 */
[----:B------:R-:W-:-:S07]  /*0610*/  P2R R31, PR, RZ, 0x1 ;  /* 0x00000001ff1f7803 */ /* 0x000fce0000000000 */
[----:B------:R-:W-:Y:S02]  /*0620*/  @!P5 FSEL R20, R20, R16, !P0 ;  /* 0x000000101414d208 */ /* 0x000fe40004000000 */
[----:B------:R-:W-:-:S04]  /*0630*/  ISETP.GT.AND P5, PT, R27, -0x1, P6 ;  /* 0xffffffff1b00780c */ /* 0x000fc800037a4270 */
[----:B------:R-:W-:-:S13]  /*0640*/  ISETP.LT.AND P5, PT, R5, 0x1bd8, P5 ;  /* 0x00001bd80500780c */ /* 0x000fda0002fa1270 */
[----:B------:R-:W2:Y:S01]  /*0650*/  @P5 LDG.E R21, desc[UR4][R14.64] ;  /* 0x000000040e155981 */ /* 0x000ea2000c1e1900 */
[----:B------:R-:W-:Y:S01]  /*0660*/  IMAD.SHL.U32 R16, R27, 0x2, RZ ;  /* 0x000000021b107824 */ /* 0x000fe200078e00ff */
[----:B------:R-:W-:Y:S01]  /*0670*/  ISETP.NE.AND P2, PT, R17, RZ, PT ;  /* 0x000000ff1100720c */ /* 0x000fe20003f45270 */
[----:B------:R-:W-:Y:S02]  /*0680*/  VIADD R17, R29, 0x160 ;  /* 0x000001601d117836 */ /* 0x000fe40000000000 */
[----:B------:R-:W-:Y:S01]  /*0690*/  VIADD R16, R16, 0x1 ;  /* 0x0000000110107836 */ /* 0x000fe20000000000 */
[----:B--2---:R-:W-:-:S04]  /*06a0*/  SEL R21, R21, 0xff800000, P5 ;  /* 0xff80000015157807 */ /* 0x004fc80002800000 */
[-C--:B------:R-:W-:Y:S02]  /*06b0*/  FSETP.NAN.AND P6, PT, R21, R21.reuse, PT ;  /* 0x000000151500720b */ /* 0x080fe40003fc8000 */
[----:B------:R-:W-:-:S04]  /*06c0*/  FSETP.GEU.AND P0, PT, R20, R21, PT ;  /* 0x000000151400720b */ /* 0x000fc80003f0e000 */
[----:B------:R-:W-:-:S07]  /*06d0*/  P2R R32, PR, RZ, 0x1 ;  /* 0x00000001ff207803 */ /* 0x000fce0000000000 */
[----:B------:R-:W-:Y:S01]  /*06e0*/  @!P6 FSEL R21, R21, R20, !P0 ;  /* 0x000000141515e208 */ /* 0x000fe20004000000 */
[----:B------:R-:W-:Y:S01]  /*06f0*/  IMAD.MOV.U32 R20, RZ, RZ, RZ ;  /* 0x000000ffff147224 */ /* 0x000fe200078e00ff */
[----:B------:R-:W-:-:S04]  /*0700*/  ISETP.GT.AND P6, PT, R27, -0x1, PT ;  /* 0xffffffff1b00780c */ /* 0x000fc80003fc4270 */
[----:B------:R-:W-:Y:S01]  /*0710*/  ISETP.LT.AND P0, PT, R16, 0x11, P6 ;  /* 0x000000111000780c */ /* 0x000fe20003701270 */
[----:B------:R-:W-:-:S03]  /*0720*/  IMAD.WIDE R16, R17, 0x4, R2 ;  /* 0x0000000411107825 */ /* 0x000fc600078e0202 */
[----:B------:R-:W-:Y:S02]  /*0730*/  ISETP.GT.AND P6, PT, R24, RZ, P0 ;  /* 0x000000ff1800720c */ /* 0x000fe400007c4270 */
[----:B------:R-:W-:Y:S02]  /*0740*/  P2R R26, PR, RZ, 0x1 ;  /* 0x00000001ff1a7803 */ /* 0x000fe40000000000 */
[----:B------:R-:W-:-:S13]  /*0750*/  ISETP.LT.AND P6, PT, R5, 0x1bd8, P6 ;  /* 0x00001bd80500780c */ /* 0x000fda00037c1270 */
[----:B------:R-:W2:Y:S02]  /*0760*/  @P6 LDG.E R20, desc[UR4][R16.64] ;  /* 0x0000000410146981 */ /* 0x000ea4000c1e1900 */
[----:B--2---:R-:W-:-:S04]  /*0770*/  SEL R20, R20, 0xff800000, P6 ;  /* 0xff80000014147807 */ /* 0x004fc80003000000 */
[-C--:B------:R-:W-:Y:S02]  /*0780*/  FSETP.NAN.AND P0, PT, R20, R20.reuse, PT ;  /* 0x000000141400720b */ /* 0x080fe40003f08000 */
[----:B------:R-:W-:-:S04]  /*0790*/  FSETP.GEU.AND P1, PT, R21, R20, PT ;  /* 0x000000141500720b */ /* 0x000fc80003f2e000 */
[----:B------:R-:W-:-:S07]  /*07a0*/  P2R R33, PR, RZ, 0x2 ;  /* 0x00000002ff217803 */ /* 0x000fce0000000000 */
[----:B------:R-:W-:Y:S02]  /*07b0*/  @!P0 FSEL R20, R20, R21, !P1 ;  /* 0x0000001514148208 */ /* 0x000fe40004800000 */
[----:B------:R-:W-:Y:S01]  /*07c0*/  ISETP.NE.AND P0, PT, R22, RZ, PT ;  /* 0x000000ff1600720c */ /* 0x000fe20003f05270 */
[C---:B------:R-:W-:Y:S01]  /*07d0*/  IMAD.SHL.U32 R22, R27.reuse, 0x2, RZ ;  /* 0x000000021b167824 */ /* 0x040fe200078e00ff */
[----:B------:R-:W-:-:S03]  /*07e0*/  ISETP.GT.AND P1, PT, R27, RZ, PT ;  /* 0x000000ff1b00720c */ /* 0x000fc60003f24270 */
[C---:B------:R-:W-:Y:S02]  /*07f0*/  VIADD R21, R22.reuse, 0xffffffff ;  /* 0xffffffff16157836 */ /* 0x040fe40000000000 */
[----:B------:R-:W-:-:S03]  /*0800*/  VIADD R22, R22, 0x2 ;  /* 0x0000000216167836 */ /* 0x000fc60000000000 */
[----:B------:R-:W-:Y:S02]  /*0810*/  SEL R21, R21, RZ, P1 ;  /* 0x000000ff15157207 */ /* 0x000fe40000800000 */
[----:B------:R-:W-:-:S04]  /*0820*/  ISETP.GE.AND P1, PT, R27, 0x8, PT ;  /* 0x000000081b00780c */ /* 0x000fc80003f26270 */
[----:B------:R-:W-:Y:S02]  /*0830*/  SEL R22, R22, RZ, !P1 ;  /* 0x000000ff16167207 */ /* 0x000fe40004800000 */
[----:B------:R-:W-:Y:S01]  /*0840*/  ISETP.NE.AND P1, PT, R23, RZ, PT ;  /* 0x000000ff1700720c */ /* 0x000fe20003f25270 */
[----:B------:R-:W-:-:S06]  /*0850*/  IMAD.MOV.U32 R23, RZ, RZ, RZ ;  /* 0x000000ffff177224 */ /* 0x000fcc00078e00ff */
[----:B------:R-:W2:Y:S02]  /*0860*/  @P4 LDG.E R23, desc[UR4][R18.64] ;  /* 0x0000000412174981 */ /* 0x000ea4000c1e1900 */
[----:B--2---:R-:W-:Y:S02]  /*0870*/  SEL R23, R23, RZ, P4 ;  /* 0x000000ff17177207 */ /* 0x004fe40002000000 */
[----:B------:R-:W-:-:S04]  /*0880*/  ISETP.GT.AND P4, PT, R24, 0x7, PT ;  /* 0x000000071800780c */ /* 0x000fc80003f84270 */
[----:B------:R-:W-:Y:S02]  /*0890*/  SEL R25, RZ, 0x11, !P4 ;  /* 0x00000011ff197807 */ /* 0x000fe40006000000 */
[----:B------:R-:W-:-:S04]  /*08a0*/  ISETP.GT.AND P4, PT, R27, 0x7, PT ;  /* 0x000000071b00780c */ /* 0x000fc80003f84270 */
[----:B------:R-:W-:Y:S02]  /*08b0*/  SEL R27, RZ, 0x11, !P4 ;  /* 0x00000011ff1b7807 */ /* 0x000fe40006000000 */
[----:B------:R-:W-:Y:S01]  /*08c0*/  ISETP.NE.AND P4, PT, R26, RZ, PT ;  /* 0x000000ff1a00720c */ /* 0x000fe20003f85270 */
[----:B------:R-:W-:-:S06]  /*08d0*/  IMAD.MOV.U32 R26, RZ, RZ, RZ ;  /* 0x000000ffff1a7224 */ /* 0x000fcc00078e00ff */
[----:B------:R1:W2:Y:S01]  /*08e0*/  @P1 LDG.E R26, desc[UR4][R6.64] ;  /* 0x00000004061a1981 */ /* 0x0002a2000c1e1900 */
[----:B------:R-:W-:-:S06]  /*08f0*/  IMAD.MOV.U32 R18, RZ, RZ, RZ ;  /* 0x000000ffff127224 */ /* 0x000fcc00078e00ff */
[----:B------:R-:W3:Y:S01]  /*0900*/  @P3 LDG.E R18, desc[UR4][R12.64] ;  /* 0x000000040c123981 */ /* 0x000ee2000c1e1900 */
[----:B-1----:R-:W-:-:S06]  /*0910*/  IMAD.MOV.U32 R6, RZ, RZ, RZ ;  /* 0x000000ffff067224 */ /* 0x002fcc00078e00ff */
[----:B------:R-:W4:Y:S01]  /*0920*/  @P5 LDG.E R6, desc[UR4][R14.64] ;  /* 0x000000040e065981 */ /* 0x000f22000c1e1900 */
[----:B--2---:R-:W-:Y:S02]  /*0930*/  SEL R26, R26, RZ, P1 ;  /* 0x000000ff1a1a7207 */ /* 0x004fe40000800000 */
[----:B------:R-:W-:Y:S01]  /*0940*/  ISETP.NE.AND P1, PT, R35, RZ, PT ;  /* 0x000000ff2300720c */ /* 0x000fe20003f25270 */
[----:B------:R-:W-:-:S06]  /*0950*/  IMAD.MOV.U32 R35, RZ, RZ, RZ ;  /* 0x000000ffff237224 */ /* 0x000fcc00078e00ff */
[----:B------:R4:W2:Y:S01]  /*0960*/  @P0 LDG.E R35, desc[UR4][R8.64] ;  /* 0x0000000408230981 */ /* 0x0008a2000c1e1900 */
[----:B---3--:R-:W-:Y:S02]  /*0970*/  SEL R18, R18, RZ, P3 ;  /* 0x000000ff12127207 */ /* 0x008fe40001800000 */
[----:B------:R-:W-:Y:S01]  /*0980*/  ISETP.NE.AND P3, PT, R28, RZ, PT ;  /* 0x000000ff1c00720c */ /* 0x000fe20003f65270 */
[----:B------:R-:W-:Y:S02]  /*0990*/  IMAD.MOV.U32 R28, RZ, RZ, RZ ;  /* 0x000000ffff1c7224 */ /* 0x000fe400078e00ff */
[----:B------:R-:W-:Y:S01]  /*09a0*/  VIADD R7, R29, 0x176 ;  /* 0x000001761d077836 */ /* 0x000fe20000000000 */
[----:B------:R-:W-:Y:S02]  /*09b0*/  CS2R R12, SRZ ;  /* 0x00000000000c7805 */ /* 0x000fe4000001ff00 */
[----:B----4-:R-:W-:Y:S01]  /*09c0*/  SEL R8, R6, RZ, P5 ;  /* 0x000000ff06087207 */ /* 0x010fe20002800000 */
[----:B------:R-:W-:-:S04]  /*09d0*/  IMAD.WIDE R6, R7, 0x4, R2 ;  /* 0x0000000407067825 */ /* 0x000fc800078e0202 */
[----:B------:R-:W-:Y:S02]  /*09e0*/  VIADD R29, R29, 0x18c ;  /* 0x0000018c1d1d7836 */ /* 0x000fe40000000000 */
[----:B------:R-:W-:Y:S02]  /*09f0*/  IMAD.MOV.U32 R14, RZ, RZ, RZ ;  /* 0x000000ffff0e7224 */ /* 0x000fe400078e00ff */
[----:B------:R-:W-:Y:S01]  /*0a00*/  IMAD.WIDE R2, R29, 0x4, R2 ;  /* 0x000000041d027825 */ /* 0x000fe200078e0202 */
[----:B--2---:R-:W-:Y:S02]  /*0a10*/  SEL R19, R35, RZ, P0 ;  /* 0x000000ff23137207 */ /* 0x004fe40000000000 */
[----:B------:R-:W-:Y:S02]  /*0a20*/  ISETP.NE.AND P0, PT, R34, RZ, PT ;  /* 0x000000ff2200720c */ /* 0x000fe40003f05270 */
[----:B------:R-:W-:Y:S02]  /*0a30*/  SEL R34, RZ, 0x1, !P2 ;  /* 0x00000001ff227807 */ /* 0x000fe40005000000 */
[----:B------:R-:W-:-:S02]  /*0a40*/  ISETP.NE.AND P2, PT, R30, RZ, PT ;  /* 0x000000ff1e00720c */ /* 0x000fc40003f45270 */
[----:B------:R-:W-:-:S04]  /*0a50*/  SEL R34, R34, 0x2, P3 ;  /* 0x0000000222227807 */ /* 0x000fc80001800000 */
[----:B------:R-:W-:Y:S02]  /*0a60*/  SEL R9, R34, 0x3, P0 ;  /* 0x0000000322097807 */ /* 0x000fe40000000000 */
[----:B------:R-:W-:Y:S02]  /*0a70*/  PLOP3.LUT P0, PT, P4, P1, PT, 0x80, 0x0 ;  /* 0x000000000000781c */ /* 0x000fe40002703070 */
[----:B------:R-:W-:-:S03]  /*0a80*/  ISETP.GT.AND P1, PT, R24, -0x1, P4 ;  /* 0xffffffff1800780c */ /* 0x000fc60002724270 */
[----:B------:R1:W2:Y:S01]  /*0a90*/  @P2 LDG.E R28, desc[UR4][R10.64] ;  /* 0x000000040a1c2981 */ /* 0x0002a2000c1e1900 */
[C---:B------:R-:W-:Y:S02]  /*0aa0*/  ISETP.LT.AND P1, PT, R5.reuse, 0x1bd8, P1 ;  /* 0x00001bd80500780c */ /* 0x040fe40000f21270 */
[----:B------:R-:W-:Y:S02]  /*0ab0*/  ISETP.LT.AND P0, PT, R5, 0x1bd8, P0 ;  /* 0x00001bd80500780c */ /* 0x000fe40000701270 */
[----:B-1----:R-:W-:-:S09]  /*0ac0*/  CS2R R10, SRZ ;  /* 0x00000000000a7805 */ /* 0x002fd2000001ff00 */
[----:B------:R-:W3:Y:S04]  /*0ad0*/  @P1 LDG.E R12, desc[UR4][R6.64] ;  /* 0x00000004060c1981 */ /* 0x000ee8000c1e1900 */
[----:B------:R-:W4:Y:S04]  /*0ae0*/  @P6 LDG.E R11, desc[UR4][R16.64] ;  /* 0x00000004100b6981 */ /* 0x000f28000c1e1900 */
[----:B------:R-:W5:Y:S04]  /*0af0*/  @P1 LDG.E R10, desc[UR4][R6.64] ;  /* 0x00000004060a1981 */ /* 0x000f68000c1e1900 */
[----:B------:R-:W5:Y:S04]  /*0b00*/  @P0 LDG.E R14, desc[UR4][R2.64] ;  /* 0x00000004020e0981 */ /* 0x000f68000c1e1900 */
[----:B------:R1:W5:Y:S01]  /*0b10*/  @P0 LDG.E R13, desc[UR4][R2.64] ;  /* 0x00000004020d0981 */ /* 0x000362000c1e1900 */
[----:B------:R-:W-:-:S02]  /*0b20*/  IMAD.IADD R0, R25, 0x1, R0 ;  /* 0x0000000119007824 */ /* 0x000fc400078e0200 */
[----:B------:R-:W-:Y:S02]  /*0b30*/  IMAD.IADD R22, R27, 0x1, R22 ;  /* 0x000000011b167824 */ /* 0x000fe400078e0216 */
[----:B------:R-:W-:Y:S01]  /*0b40*/  FADD R19, R26, R19 ;  /* 0x000000131a137221 */ /* 0x000fe20000000000 */
[----:B------:R-:W-:Y:S01]  /*0b50*/  IMAD R15, R21, R0, RZ ;  /* 0x00000000150f7224 */ /* 0x000fe200078e02ff */
[----:B------:R-:W-:Y:S01]  /*0b60*/  ISETP.NE.AND P3, PT, R31, RZ, PT ;  /* 0x000000ff1f00720c */ /* 0x000fe20003f65270 */
[----:B------:R-:W-:Y:S01]  /*0b70*/  IMAD R21, R21, R4, RZ ;  /* 0x0000000415157224 */ /* 0x000fe200078e02ff */
[----:B------:R-:W-:Y:S01]  /*0b80*/  ISETP.NE.AND P4, PT, R32, RZ, PT ;  /* 0x000000ff2000720c */ /* 0x000fe20003f85270 */
[----:B------:R-:W-:Y:S01]  /*0b90*/  IMAD R15, R4, R22, R15 ;  /* 0x00000016040f7224 */ /* 0x000fe200078e020f */
[----:B01----:R-:W0:Y:S01]  /*0ba0*/  LDC.64 R2, c[0x0][0x218] ;  /* 0x00008600ff027b82 */ /* 0x003e220000000a00 */
[----:B------:R-:W-:-:S04]  /*0bb0*/  IMAD R0, R22, R0, R21 ;  /* 0x0000000016007224 */ /* 0x000fc800078e0215 */
[----:B------:R-:W-:Y:S01]  /*0bc0*/  IMAD.IADD R0, R0, 0x1, -R15 ;  /* 0x0000000100007824 */ /* 0x000fe200078e0a0f */
[----:B------:R-:W-:Y:S02]  /*0bd0*/  ISETP.NE.AND P5, PT, R33, RZ, PT ;  /* 0x000000ff2100720c */ /* 0x000fe40003fa5270 */
[----:B------:R-:W1:Y:S02]  /*0be0*/  LDC.64 R6, c[0x0][0x228] ;  /* 0x00008a00ff067b82 */ /* 0x000e640000000a00 */
[----:B------:R-:W-:Y:S02]  /*0bf0*/  I2FP.F32.S32 R4, R0 ;  /* 0x0000000000047245 */ /* 0x000fe40000201400 */
[----:B------:R-:W-:-:S04]  /*0c00*/  SEL R9, R9, 0x4, P3 ;  /* 0x0000000409097807 */ /* 0x000fc80001800000 */
[----:B------:R-:W-:-:S04]  /*0c10*/  SEL R9, R9, 0x5, P4 ;  /* 0x0000000509097807 */ /* 0x000fc80002000000 */
[----:B------:R-:W-:Y:S02]  /*0c20*/  SEL R9, R9, 0x6, P5 ;  /* 0x0000000609097807 */ /* 0x000fe40002800000 */
[C---:B------:R-:W-:Y:S01]  /*0c30*/  ISETP.GE.AND P5, PT, R5.reuse, 0x1bd8, PT ;  /* 0x00001bd80500780c */ /* 0x040fe20003fa6270 */
[----:B0-----:R-:W-:-:S04]  /*0c40*/  IMAD.WIDE R2, R5, 0x4, R2 ;  /* 0x0000000405027825 */ /* 0x001fc800078e0202 */
[----:B-1----:R-:W-:Y:S01]  /*0c50*/  IMAD.WIDE R6, R5, 0x4, R6 ;  /* 0x0000000405067825 */ /* 0x002fe200078e0206 */
[----:B--2---:R-:W-:Y:S02]  /*0c60*/  SEL R28, R28, RZ, P2 ;  /* 0x000000ff1c1c7207 */ /* 0x004fe40001000000 */
[----:B------:R-:W-:-:S03]  /*0c70*/  FSETP.GT.AND P2, PT, |R4|, 8.50705917302346158658e+37, PT ;  /* 0x7e8000000400780b */ /* 0x000fc60003f44200 */
[----:B------:R-:W-:-:S04]  /*0c80*/  FADD R19, R19, R28 ;  /* 0x0000001c13137221 */ /* 0x000fc80000000000 */
[----:B------:R-:W-:Y:S01]  /*0c90*/  FADD R18, R19, R18 ;  /* 0x0000001213127221 */ /* 0x000fe20000000000 */
[----:B---3--:R-:W-:-:S03]  /*0ca0*/  SEL R12, R12, RZ, P1 ;  /* 0x000000ff0c0c7207 */ /* 0x008fc60000800000 */
[----:B------:R-:W-:Y:S01]  /*0cb0*/  FADD R23, R18, R23 ;  /* 0x0000001712177221 */ /* 0x000fe20000000000 */
[----:B----4-:R-:W-:Y:S02]  /*0cc0*/  SEL R0, R11, RZ, P6 ;  /* 0x000000ff0b007207 */ /* 0x010fe40003000000 */
[----:B-----5:R-:W-:Y:S02]  /*0cd0*/  SEL R11, R10, 0xff800000, P1 ;  /* 0xff8000000a0b7807 */ /* 0x020fe40000800000 */
[C---:B------:R-:W-:Y:S01]  /*0ce0*/  FSETP.GEU.AND P1, PT, |R4|.reuse, 1.175494350822287508e-38, PT ;  /* 0x008000000400780b */ /* 0x040fe20003f2e200 */
[----:B------:R-:W-:Y:S01]  /*0cf0*/  FADD R23, R23, R8 ;  /* 0x0000000817177221 */ /* 0x000fe20000000000 */
[----:B------:R-:W-:Y:S01]  /*0d00*/  FSETP.NAN.AND P3, PT, R11, R11, PT ;  /* 0x0000000b0b00720b */ /* 0x000fe20003f68000 */
[----:B------:R-:W-:Y:S01]  /*0d10*/  @P2 FMUL R4, R4, 0.25 ;  /* 0x3e80000004042820 */ /* 0x000fe20000400000 */
[----:B------:R-:W-:Y:S01]  /*0d20*/  SEL R14, R14, 0xff800000, P0 ;  /* 0xff8000000e0e7807 */ /* 0x000fe20000000000 */
[----:B------:R-:W-:Y:S01]  /*0d30*/  FADD R23, R23, R0 ;  /* 0x0000000017177221 */ /* 0x000fe20000000000 */
[----:B------:R-:W-:-:S02]  /*0d40*/  SEL R13, R13, RZ, P0 ;  /* 0x000000ff0d0d7207 */ /* 0x000fc40000000000 */
[----:B------:R-:W-:Y:S01]  /*0d50*/  FSETP.NAN.AND P4, PT, R14, R14, PT ;  /* 0x0000000e0e00720b */ /* 0x000fe20003f88000 */
[----:B------:R-:W-:Y:S01]  /*0d60*/  FADD R12, R23, R12 ;  /* 0x0000000c170c7221 */ /* 0x000fe20000000000 */
[----:B------:R-:W-:-:S03]  /*0d70*/  FSETP.GEU.AND P0, PT, R20, R11, PT ;  /* 0x0000000b1400720b */ /* 0x000fc60003f0e000 */
[----:B------:R-:W-:Y:S01]  /*0d80*/  @!P1 FMUL R4, R4, 16777216 ;  /* 0x4b80000004049820 */ /* 0x000fe20000400000 */
[----:B------:R-:W-:Y:S01]  /*0d90*/  FADD R13, R12, R13 ;  /* 0x0000000d0c0d7221 */ /* 0x000fe20000000000 */
[----:B------:R-:W-:-:S04]  /*0da0*/  @!P3 FSEL R11, R11, R20, !P0 ;  /* 0x000000140b0bb208 */ /* 0x000fc80004000000 */
[----:B------:R-:W0:Y:S01]  /*0db0*/  MUFU.RCP R4, R4 ;  /* 0x0000000400047308 */ /* 0x000e220000001000 */
[----:B------:R-:W-:Y:S01]  /*0dc0*/  FSETP.GEU.AND P3, PT, R11, R14, PT ;  /* 0x0000000e0b00720b */ /* 0x000fe20003f6e000 */
[----:B------:R-:W-:Y:S01]  /*0dd0*/  @P2 FMUL R13, R13, 0.25 ;  /* 0x3e8000000d0d2820 */ /* 0x000fe20000400000 */
[----:B------:R-:W-:Y:S02]  /*0de0*/  IADD3 R8, P2, R5, UR6, RZ ;  /* 0x0000000605087c10 */ /* 0x000fe4000ff5e0ff */
[----:B------:R-:W-:Y:S02]  /*0df0*/  SEL R0, R9, 0x7, P0 ;  /* 0x0000000709007807 */ /* 0x000fe40000000000 */
[----:B------:R-:W-:Y:S02]  /*0e00*/  @!P4 SEL R14, R14, R11, !P3 ;  /* 0x0000000b0e0ec207 */ /* 0x000fe40005800000 */
[----:B------:R-:W-:Y:S02]  /*0e10*/  LEA.HI.X.SX32 R9, R5, UR7, 0x1, P2 ;  /* 0x0000000705097c11 */ /* 0x000fe400090f0eff */
[----:B------:R-:W-:Y:S01]  /*0e20*/  SEL R11, R0, 0x8, P3 ;  /* 0x00000008000b7807 */ /* 0x000fe20001800000 */
[----:B------:R-:W-:Y:S01]  /*0e30*/  @!P1 FMUL R13, R13, 16777216 ;  /* 0x4b8000000d0d9820 */ /* 0x000fe20000400000 */
[----:B------:R1:W-:Y:S04]  /*0e40*/  @!P5 STG.E desc[UR4][R2.64], R14 ;  /* 0x0000000e0200d986 */ /* 0x0003e8000c101904 */
[----:B------:R1:W-:Y:S01]  /*0e50*/  @!P5 STG.E.U8 desc[UR4][R8.64], R11 ;  /* 0x0000000b0800d986 */ /* 0x0003e2000c101104 */
[----:B0-----:R-:W-:Y:S01]  /*0e60*/  FMUL R13, R4, R13 ;  /* 0x0000000d040d7220 */ /* 0x001fe20000400000 */
[----:B------:R-:W-:Y:S06]  /*0e70*/  @P5 EXIT ;  /* 0x000000000000594d */ /* 0x000fec0003800000 */
[----:B------:R-:W-:Y:S01]  /*0e80*/  STG.E desc[UR4][R6.64], R13 ;  /* 0x0000000d06007986 */ /* 0x000fe2000c101904 */
[----:B------:R-:W-:Y:S05]  /*0e90*/  EXIT ;  /* 0x000000000000794d */ /* 0x000fea0003800000 */
.L_x_0:
[----:B------:R-:W-:-:S00]  /*0ea0*/  BRA `(.L_x_0) ;  /* 0xfffffffc00fc7947 */ /* 0x000fc0000383ffff */
[----:B------:R-:W-:-:S00]  /*0eb0*/  NOP ;  /* 0x0000000000007918 */ /* 0x000fc00000000000 */
        /* <DEDUP_REMOVED lines=12> */
.L_x_1:


//--------------------- .nv.constant0.triton_poi_fused_avg_pool2d_max_pool2d_with_indices_14 --------------------------
	.section	.nv.constant0.triton_poi_fused_avg_pool2d_max_pool2d_with_indices_14,"a",@progbits
	.sectionflags	@""
	.align	4
.nv.constant0.triton_poi_fused_avg_pool2d_max_pool2d_with_indices_14:
	.zero		564
